	.headerflags	@"EF_CUDA_TEXMODE_UNIFIED EF_CUDA_64BIT_ADDRESS EF_CUDA_ACCELERATORS EF_CUDA_SM90 EF_CUDA_VIRTUAL_SM(EF_CUDA_SM90)"
	.elftype	@"ET_EXEC"


//--------------------- .nv.info                  --------------------------
	.section	.nv.info,"",@"SHT_CUDA_INFO"
	.align	4


	//----- nvinfo : EIATTR_REGCOUNT
	.align		4
        /*0000*/ 	.byte	0x04, 0x2f
        /*0002*/ 	.short	(.L_1 - .L_0)
	.align		4
.L_0:
        /*0004*/ 	.word	index@(triton_poi_fused_avg_pool2d_20)
        /*0008*/ 	.word	0x00000020


	//----- nvinfo : EIATTR_MIN_STACK_SIZE
	.align		4
.L_1:
        /*000c*/ 	.byte	0x04, 0x12
        /*000e*/ 	.short	(.L_3 - .L_2)
	.align		4
.L_2:
        /*0010*/ 	.word	index@(triton_poi_fused_avg_pool2d_20)
        /*0014*/ 	.word	0x00000000


	//----- nvinfo : EIATTR_FRAME_SIZE
	.align		4
.L_3:
        /*0018*/ 	.byte	0x04, 0x11
        /*001a*/ 	.short	(.L_5 - .L_4)
	.align		4
.L_4:
        /*001c*/ 	.word	index@(triton_poi_fused_avg_pool2d_20)
        /*0020*/ 	.word	0x00000000


	//----- nvinfo : EIATTR_MIN_STACK_SIZE
	.align		4
.L_5:
        /*0024*/ 	.byte	0x04, 0x12
        /*0026*/ 	.short	(.L_7 - .L_6)
	.align		4
.L_6:
        /*0028*/ 	.word	index@(triton_poi_fused_avg_pool2d_20)
        /*002c*/ 	.word	0x00000000
.L_7:


//--------------------- .nv.info.triton_poi_fused_avg_pool2d_20 --------------------------
	.section	.nv.info.triton_poi_fused_avg_pool2d_20,"",@"SHT_CUDA_INFO"
	.sectionflags	@""
	.align	4


	//----- nvinfo : EIATTR_CUDA_API_VERSION
	.align		4
        /*0000*/ 	.byte	0x04, 0x37
        /*0002*/ 	.short	(.L_9 - .L_8)
.L_8:
        /*0004*/ 	.word	0x0000007c


	//----- nvinfo : EIATTR_KPARAM_INFO
	.align		4
.L_9:
        /*0008*/ 	.byte	0x04, 0x17
        /*000a*/ 	.short	(.L_11 - .L_10)
.L_10:
        /*000c*/ 	.word	0x00000000
        /*0010*/ 	.short	0x0002
        /*0012*/ 	.short	0x0010
        /*0014*/ 	.byte	0x00, 0xf0, 0x11, 0x00


	//----- nvinfo : EIATTR_KPARAM_INFO
	.align		4
.L_11:
        /*0018*/ 	.byte	0x04, 0x17
        /*001a*/ 	.short	(.L_13 - .L_12)
.L_12:
        /*001c*/ 	.word	0x00000000
        /*0020*/ 	.short	0x0001
        /*0022*/ 	.short	0x0008
        /*0024*/ 	.byte	0x00, 0xf4, 0x21, 0x00


	//----- nvinfo : EIATTR_KPARAM_INFO
	.align		4
.L_13:
        /*0028*/ 	.byte	0x04, 0x17
        /*002a*/ 	.short	(.L_15 - .L_14)
.L_14:
        /*002c*/ 	.word	0x00000000
        /*0030*/ 	.short	0x0000
        /*0032*/ 	.short	0x0000
        /*0034*/ 	.byte	0x00, 0xf4, 0x21, 0x00


	//----- nvinfo : EIATTR_SPARSE_MMA_MASK
	.align		4
.L_15:
        /*0038*/ 	.byte	0x03, 0x50
        /*003a*/ 	.short	0x0000


	//----- nvinfo : EIATTR_MAXREG_COUNT
	.align		4
        /*003c*/ 	.byte	0x03, 0x1b
        /*003e*/ 	.short	0x00ff


	//----- nvinfo : EIATTR_EXIT_INSTR_OFFSETS
	.align		4
        /*0040*/ 	.byte	0x04, 0x1c
        /*0042*/ 	.short	(.L_17 - .L_16)


	//   ....[0]....
.L_16:
        /*0044*/ 	.word	0x00000640


	//----- nvinfo : EIATTR_REQNTID
	.align		4
.L_17:
        /*0048*/ 	.byte	0x04, 0x10
        /*004a*/ 	.short	(.L_19 - .L_18)
.L_18:
        /*004c*/ 	.word	0x00000080
        /*0050*/ 	.word	0x00000001
        /*0054*/ 	.word	0x00000001


	//----- nvinfo : EIATTR_CBANK_PARAM_SIZE
	.align		4
.L_19:
        /*0058*/ 	.byte	0x03, 0x19
        /*005a*/ 	.short	0x0014


	//----- nvinfo : EIATTR_PARAM_CBANK
	.align		4
        /*005c*/ 	.byte	0x04, 0x0a
        /*005e*/ 	.short	(.L_21 - .L_20)
	.align		4
.L_20:
        /*0060*/ 	.word	index@(.nv.constant0.triton_poi_fused_avg_pool2d_20)
        /*0064*/ 	.short	0x0210
        /*0066*/ 	.short	0x0014


	//----- nvinfo : EIATTR_SW_WAR
	.align		4
.L_21:
        /*0068*/ 	.byte	0x04, 0x36
        /*006a*/ 	.short	(.L_23 - .L_22)
.L_22:
        /*006c*/ 	.word	0x00000008
.L_23:


//--------------------- .nv.callgraph             --------------------------
	.section	.nv.callgraph,"",@"SHT_CUDA_CALLGRAPH"
	.align	4
	.sectionentsize	8
	.align		4
        /*0000*/ 	.word	0x00000000
	.align		4
        /*0004*/ 	.word	0xffffffff
	.align		4
        /*0008*/ 	.word	0x00000000
	.align		4
        /*000c*/ 	.word	0xfffffffe
	.align		4
        /*0010*/ 	.word	0x00000000
	.align		4
        /*0014*/ 	.word	0xfffffffd
	.align		4
        /*0018*/ 	.word	0x00000000
	.align		4
        /*001c*/ 	.word	0xfffffffc


//--------------------- .text.triton_poi_fused_avg_pool2d_20 --------------------------
	.section	.text.triton_poi_fused_avg_pool2d_20,"ax",@progbits
	.align	128
        .global         triton_poi_fused_avg_pool2d_20
        .type           triton_poi_fused_avg_pool2d_20,@function
        .size           triton_poi_fused_avg_pool2d_20,(.L_x_1 - triton_poi_fused_avg_pool2d_20)
        .other          triton_poi_fused_avg_pool2d_20,@"STO_CUDA_ENTRY STV_DEFAULT"
triton_poi_fused_avg_pool2d_20:
.text.triton_poi_fused_avg_pool2d_20:
[----:B------:R-:W-:Y:S01]  /*0000*/  LDC R1, c[0x0][0x28] ;  /* 0x00000a00ff017b82 */ /* 0x000fe20000000800 */
[----:B------:R-:W1:Y:S07]  /*0010*/  S2R R0, SR_TID.X ;  /* 0x0000000000007919 */ /* 0x000e6e0000002100 */
[----:B------:R-:W2:Y:S01]  /*0020*/  LDC.64 R6, c[0x0][0x210] ;  /* 0x00008400ff067b82 */ /* 0x000ea20000000a00 */
[----:B------:R-:W-:Y:S01]  /*0030*/  ULDC.64 UR4, c[0x0][0x208] ;  /* 0x0000820000047ab9 */ /* 0x000fe20000000a00 */
[----:B------:R-:W3:Y:S01]  /*0040*/  S2R R3, SR_CTAID.X ;  /* 0x0000000000037919 */ /* 0x000ee20000002500 */
[----:B-1----:R-:W-:-:S04]  /*0050*/  SHF.L.U32 R0, R0, 0x1, RZ ;  /* 0x0000000100007819 */ /* 0x002fc800000006ff */
[----:B------:R-:W-:-:S04]  /*0060*/  LOP3.LUT R0, R0, 0xfe, RZ, 0xc0, !PT ;  /* 0x000000fe00007812 */ /* 0x000fc800078ec0ff */
[----:B---3--:R-:W-:-:S05]  /*0070*/  LEA R0, R3, R0, 0x8 ;  /* 0x0000000003007211 */ /* 0x008fca00078e40ff */
[----:B------:R-:W-:-:S05]  /*0080*/  IMAD.HI R2, R0, 0x2aaaaaab, RZ ;  /* 0x2aaaaaab00027827 */ /* 0x000fca00078e02ff */
[----:B------:R-:W-:-:S04]  /*0090*/  SHF.R.U32.HI R3, RZ, 0x1f, R2 ;  /* 0x0000001fff037819 */ /* 0x000fc80000011602 */
[CC--:B------:R-:W-:Y:S02]  /*00a0*/  LEA.HI.SX32 R5, R2.reuse, R3.reuse, 0x19 ;  /* 0x0000000302057211 */ /* 0x0c0fe400078fcaff */
[----:B------:R-:W-:Y:S02]  /*00b0*/  LEA.HI.SX32 R3, R2, R3, 0x18 ;  /* 0x0000000302037211 */ /* 0x000fe400078fc2ff */
[C---:B------:R-:W-:Y:S01]  /*00c0*/  LEA.HI R4, R5.reuse, R5, RZ, 0x1 ;  /* 0x0000000505047211 */ /* 0x040fe200078f08ff */
[----:B------:R-:W-:-:S03]  /*00d0*/  IMAD R2, R5, -0x300, R0 ;  /* 0xfffffd0005027824 */ /* 0x000fc600078e0200 */
[----:B------:R-:W-:Y:S01]  /*00e0*/  LOP3.LUT R4, R4, 0xfffffffe, RZ, 0xc0, !PT ;  /* 0xfffffffe04047812 */ /* 0x000fe200078ec0ff */
[----:B------:R-:W-:-:S03]  /*00f0*/  IMAD R3, R3, 0x6000, R2 ;  /* 0x0000600003037824 */ /* 0x000fc600078e0202 */
[----:B------:R-:W-:-:S05]  /*0100*/  IADD3 R4, R5, -R4, RZ ;  /* 0x8000000405047210 */ /* 0x000fca0007ffe0ff */
[----:B------:R-:W-:-:S04]  /*0110*/  IMAD R25, R4, 0xc00, R3 ;  /* 0x00000c0004197824 */ /* 0x000fc800078e0203 */
[----:B--2---:R-:W-:Y:S01]  /*0120*/  IMAD.WIDE R4, R25, 0x4, R6 ;  /* 0x0000000419047825 */ /* 0x004fe200078e0206 */
[----:B------:R-:W-:Y:S02]  /*0130*/  IADD3 R11, R25, 0x300, RZ ;  /* 0x00000300190b7810 */ /* 0x000fe40007ffe0ff */
[----:B------:R-:W-:-:S03]  /*0140*/  IADD3 R9, R25, 0x600, RZ ;  /* 0x0000060019097810 */ /* 0x000fc60007ffe0ff */
[--C-:B------:R-:W-:Y:S01]  /*0150*/  IMAD.WIDE R10, R11, 0x4, R6.reuse ;  /* 0x000000040b0a7825 */ /* 0x100fe200078e0206 */
[----:B------:R-:W2:Y:S03]  /*0160*/  LDG.E.64 R4, desc[UR4][R4.64] ;  /* 0x0000000404047981 */ /* 0x000ea6000c1e1b00 */
[----:B------:R-:W-:Y:S02]  /*0170*/  IMAD.WIDE R8, R9, 0x4, R6 ;  /* 0x0000000409087825 */ /* 0x000fe400078e0206 */
[----:B------:R-:W2:Y:S01]  /*0180*/  LDG.E.64 R10, desc[UR4][R10.64] ;  /* 0x000000040a0a7981 */ /* 0x000ea2000c1e1b00 */
[----:B------:R-:W-:-:S03]  /*0190*/  IADD3 R3, R25, 0x900, RZ ;  /* 0x0000090019037810 */ /* 0x000fc60007ffe0ff */
[----:B------:R-:W3:Y:S02]  /*01a0*/  LDG.E.64 R8, desc[UR4][R8.64] ;  /* 0x0000000408087981 */ /* 0x000ee4000c1e1b00 */
[----:B------:R-:W-:Y:S01]  /*01b0*/  IMAD.WIDE R2, R3, 0x4, R6 ;  /* 0x0000000403027825 */ /* 0x000fe200078e0206 */
[----:B------:R-:W-:-:S05]  /*01c0*/  IADD3 R19, R25, 0x1800, RZ ;  /* 0x0000180019137810 */ /* 0x000fca0007ffe0ff */
[----:B------:R-:W4:Y:S01]  /*01d0*/  LDG.E.64 R2, desc[UR4][R2.64] ;  /* 0x0000000402027981 */ /* 0x000f22000c1e1b00 */
[----:B------:R-:W-:-:S06]  /*01e0*/  IMAD.WIDE R18, R19, 0x4, R6 ;  /* 0x0000000413127825 */ /* 0x000fcc00078e0206 */
[----:B------:R-:W5:Y:S01]  /*01f0*/  LDG.E.64 R18, desc[UR4][R18.64] ;  /* 0x0000000412127981 */ /* 0x000f62000c1e1b00 */
[----:B------:R-:W-:Y:S02]  /*0200*/  IADD3 R23, R25, 0x1b00, RZ ;  /* 0x00001b0019177810 */ /* 0x000fe40007ffe0ff */
[----:B------:R-:W-:-:S03]  /*0210*/  IADD3 R17, R25, 0x1e00, RZ ;  /* 0x00001e0019117810 */ /* 0x000fc60007ffe0ff */
[----:B------:R-:W-:Y:S01]  /*0220*/  IMAD.WIDE R22, R23, 0x4, R6 ;  /* 0x0000000417167825 */ /* 0x000fe200078e0206 */
[----:B------:R-:W-:-:S03]  /*0230*/  IADD3 R15, R25, 0x2100, RZ ;  /* 0x00002100190f7810 */ /* 0x000fc60007ffe0ff */
[----:B------:R-:W-:-:S04]  /*0240*/  IMAD.WIDE R16, R17, 0x4, R6 ;  /* 0x0000000411107825 */ /* 0x000fc800078e0206 */
[----:B------:R-:W-:Y:S02]  /*0250*/  IMAD.WIDE R14, R15, 0x4, R6 ;  /* 0x000000040f0e7825 */ /* 0x000fe400078e0206 */
[----:B------:R-:W5:Y:S04]  /*0260*/  LDG.E.64 R16, desc[UR4][R16.64] ;  /* 0x0000000410107981 */ /* 0x000f68000c1e1b00 */
[----:B------:R-:W5:Y:S01]  /*0270*/  LDG.E.64 R14, desc[UR4][R14.64] ;  /* 0x000000040e0e7981 */ /* 0x000f62000c1e1b00 */
[----:B------:R-:W-:Y:S02]  /*0280*/  IADD3 R27, R25, 0x3900, RZ ;  /* 0x00003900191b7810 */ /* 0x000fe40007ffe0ff */
[----:B------:R-:W-:Y:S01]  /*0290*/  IADD3 R29, R25, 0x4800, RZ ;  /* 0x00004800191d7810 */ /* 0x000fe20007ffe0ff */
[----:B--2---:R-:W-:Y:S01]  /*02a0*/  FADD R13, R4, R10 ;  /* 0x0000000a040d7221 */ /* 0x004fe20000000000 */
[----:B------:R-:W-:-:S02]  /*02b0*/  FADD R10, R5, R11 ;  /* 0x0000000b050a7221 */ /* 0x000fc40000000000 */
[----:B------:R1:W2:Y:S01]  /*02c0*/  LDG.E.64 R4, desc[UR4][R22.64] ;  /* 0x0000000416047981 */ /* 0x0002a2000c1e1b00 */
[----:B---3--:R-:W-:Y:S01]  /*02d0*/  FADD R21, R8, R13 ;  /* 0x0000000d08157221 */ /* 0x008fe20000000000 */
[----:B------:R-:W-:Y:S02]  /*02e0*/  IADD3 R13, R25, 0x3000, RZ ;  /* 0x00003000190d7810 */ /* 0x000fe40007ffe0ff */
[----:B------:R-:W-:Y:S01]  /*02f0*/  IADD3 R11, R25, 0x3300, RZ ;  /* 0x00003300190b7810 */ /* 0x000fe20007ffe0ff */
[----:B------:R-:W-:Y:S02]  /*0300*/  FADD R20, R9, R10 ;  /* 0x0000000a09147221 */ /* 0x000fe40000000000 */
[----:B------:R-:W-:Y:S01]  /*0310*/  IMAD.WIDE R12, R13, 0x4, R6 ;  /* 0x000000040d0c7825 */ /* 0x000fe200078e0206 */
[----:B------:R-:W-:-:S03]  /*0320*/  IADD3 R9, R25, 0x3600, RZ ;  /* 0x0000360019097810 */ /* 0x000fc60007ffe0ff */
[----:B------:R-:W-:-:S04]  /*0330*/  IMAD.WIDE R10, R11, 0x4, R6 ;  /* 0x000000040b0a7825 */ /* 0x000fc800078e0206 */
[----:B----4-:R-:W-:Y:S01]  /*0340*/  FADD R21, R2, R21 ;  /* 0x0000001502157221 */ /* 0x010fe20000000000 */
[----:B------:R-:W3:Y:S01]  /*0350*/  LDG.E.64 R12, desc[UR4][R12.64] ;  /* 0x000000040c0c7981 */ /* 0x000ee2000c1e1b00 */
[----:B------:R-:W-:Y:S01]  /*0360*/  FADD R20, R3, R20 ;  /* 0x0000001403147221 */ /* 0x000fe20000000000 */
[--C-:B------:R-:W-:Y:S02]  /*0370*/  IMAD.WIDE R2, R9, 0x4, R6.reuse ;  /* 0x0000000409027825 */ /* 0x100fe400078e0206 */
[----:B------:R-:W4:Y:S02]  /*0380*/  LDG.E.64 R10, desc[UR4][R10.64] ;  /* 0x000000040a0a7981 */ /* 0x000f24000c1e1b00 */
[----:B------:R-:W-:Y:S01]  /*0390*/  IMAD.WIDE R8, R27, 0x4, R6 ;  /* 0x000000041b087825 */ /* 0x000fe200078e0206 */
[----:B-1----:R-:W-:Y:S01]  /*03a0*/  IADD3 R23, R25, 0x4b00, RZ ;  /* 0x00004b0019177810 */ /* 0x002fe20007ffe0ff */
[----:B------:R-:W4:Y:S02]  /*03b0*/  LDG.E.64 R2, desc[UR4][R2.64] ;  /* 0x0000000402027981 */ /* 0x000f24000c1e1b00 */
[----:B-----5:R-:W-:Y:S01]  /*03c0*/  FADD R21, R18, R21 ;  /* 0x0000001512157221 */ /* 0x020fe20000000000 */
[----:B------:R-:W-:Y:S01]  /*03d0*/  FADD R20, R19, R20 ;  /* 0x0000001413147221 */ /* 0x000fe20000000000 */
[----:B------:R-:W-:Y:S01]  /*03e0*/  IMAD.WIDE R18, R29, 0x4, R6 ;  /* 0x000000041d127825 */ /* 0x000fe200078e0206 */
[----:B------:R-:W5:Y:S01]  /*03f0*/  LDG.E.64 R8, desc[UR4][R8.64] ;  /* 0x0000000408087981 */ /* 0x000f62000c1e1b00 */
[----:B------:R-:W-:-:S02]  /*0400*/  IADD3 R27, R25, 0x4e00, RZ ;  /* 0x00004e00191b7810 */ /* 0x000fc40007ffe0ff */
[--C-:B------:R-:W-:Y:S01]  /*0410*/  IMAD.WIDE R22, R23, 0x4, R6.reuse ;  /* 0x0000000417167825 */ /* 0x100fe200078e0206 */
[----:B------:R-:W-:Y:S01]  /*0420*/  IADD3 R29, R25, 0x5100, RZ ;  /* 0x00005100191d7810 */ /* 0x000fe20007ffe0ff */
[----:B------:R-:W5:Y:S02]  /*0430*/  LDG.E.64 R18, desc[UR4][R18.64] ;  /* 0x0000000412127981 */ /* 0x000f64000c1e1b00 */
[--C-:B------:R-:W-:Y:S02]  /*0440*/  IMAD.WIDE R24, R27, 0x4, R6.reuse ;  /* 0x000000041b187825 */ /* 0x100fe400078e0206 */
[----:B------:R-:W5:Y:S02]  /*0450*/  LDG.E.64 R22, desc[UR4][R22.64] ;  /* 0x0000000416167981 */ /* 0x000f64000c1e1b00 */
[----:B------:R-:W-:Y:S02]  /*0460*/  IMAD.WIDE R6, R29, 0x4, R6 ;  /* 0x000000041d067825 */ /* 0x000fe400078e0206 */
[----:B------:R-:W5:Y:S04]  /*0470*/  LDG.E.64 R24, desc[UR4][R24.64] ;  /* 0x0000000418187981 */ /* 0x000f68000c1e1b00 */
[----:B------:R-:W5:Y:S01]  /*0480*/  LDG.E.64 R6, desc[UR4][R6.64] ;  /* 0x0000000406067981 */ /* 0x000f62000c1e1b00 */
[----:B--2---:R-:W-:Y:S01]  /*0490*/  FADD R21, R4, R21 ;  /* 0x0000001504157221 */ /* 0x004fe20000000000 */
[----:B------:R-:W-:-:S02]  /*04a0*/  FADD R20, R5, R20 ;  /* 0x0000001405147221 */ /* 0x000fc40000000000 */
[----:B------:R-:W1:Y:S01]  /*04b0*/  LDC.64 R4, c[0x0][0x218] ;  /* 0x00008600ff047b82 */ /* 0x000e620000000a00 */
[----:B------:R-:W-:Y:S01]  /*04c0*/  FADD R21, R16, R21 ;  /* 0x0000001510157221 */ /* 0x000fe20000000000 */
[----:B------:R-:W-:-:S03]  /*04d0*/  FADD R20, R17, R20 ;  /* 0x0000001411147221 */ /* 0x000fc60000000000 */
[----:B------:R-:W-:Y:S01]  /*04e0*/  FADD R21, R14, R21 ;  /* 0x000000150e157221 */ /* 0x000fe20000000000 */
[----:B------:R-:W-:-:S03]  /*04f0*/  FADD R20, R15, R20 ;  /* 0x000000140f147221 */ /* 0x000fc60000000000 */
[----:B---3--:R-:W-:Y:S01]  /*0500*/  FADD R21, R12, R21 ;  /* 0x000000150c157221 */ /* 0x008fe20000000000 */
[----:B------:R-:W-:-:S03]  /*0510*/  FADD R20, R13, R20 ;  /* 0x000000140d147221 */ /* 0x000fc60000000000 */
[----:B----4-:R-:W-:Y:S01]  /*0520*/  FADD R21, R10, R21 ;  /* 0x000000150a157221 */ /* 0x010fe20000000000 */
[----:B------:R-:W-:-:S03]  /*0530*/  FADD R20, R11, R20 ;  /* 0x000000140b147221 */ /* 0x000fc60000000000 */
[----:B------:R-:W-:Y:S01]  /*0540*/  FADD R21, R2, R21 ;  /* 0x0000001502157221 */ /* 0x000fe20000000000 */
[----:B------:R-:W-:-:S03]  /*0550*/  FADD R20, R3, R20 ;  /* 0x0000001403147221 */ /* 0x000fc60000000000 */
[----:B-----5:R-:W-:Y:S01]  /*0560*/  FADD R21, R8, R21 ;  /* 0x0000001508157221 */ /* 0x020fe20000000000 */
[----:B------:R-:W-:-:S03]  /*0570*/  FADD R20, R9, R20 ;  /* 0x0000001409147221 */ /* 0x000fc60000000000 */
[----:B------:R-:W-:Y:S01]  /*0580*/  FADD R21, R18, R21 ;  /* 0x0000001512157221 */ /* 0x000fe20000000000 */
[----:B------:R-:W-:-:S03]  /*0590*/  FADD R20, R19, R20 ;  /* 0x0000001413147221 */ /* 0x000fc60000000000 */
[----:B------:R-:W-:Y:S01]  /*05a0*/  FADD R21, R22, R21 ;  /* 0x0000001516157221 */ /* 0x000fe20000000000 */
[----:B------:R-:W-:-:S03]  /*05b0*/  FADD R20, R23, R20 ;  /* 0x0000001417147221 */ /* 0x000fc60000000000 */
[----:B------:R-:W-:Y:S01]  /*05c0*/  FADD R21, R24, R21 ;  /* 0x0000001518157221 */ /* 0x000fe20000000000 */
[----:B------:R-:W-:-:S03]  /*05d0*/  FADD R20, R25, R20 ;  /* 0x0000001419147221 */ /* 0x000fc60000000000 */
[----:B------:R-:W-:Y:S01]  /*05e0*/  FADD R6, R6, R21 ;  /* 0x0000001506067221 */ /* 0x000fe20000000000 */
[----:B------:R-:W-:Y:S01]  /*05f0*/  FADD R7, R7, R20 ;  /* 0x0000001407077221 */ /* 0x000fe20000000000 */
[----:B-1----:R-:W-:-:S04]  /*0600*/  IMAD.WIDE R4, R0, 0x4, R4 ;  /* 0x0000000400047825 */ /* 0x002fc800078e0204 */
[----:B------:R-:W-:Y:S01]  /*0610*/  FMUL R6, R6, 0.0625 ;  /* 0x3d80000006067820 */ /* 0x000fe20000400000 */
[----:B------:R-:W-:-:S05]  /*0620*/  FMUL R7, R7, 0.0625 ;  /* 0x3d80000007077820 */ /* 0x000fca0000400000 */
[----:B------:R-:W-:Y:S01]  /*0630*/  STG.E.64 desc[UR4][R4.64], R6 ;  /* 0x0000000604007986 */ /* 0x000fe2000c101b04 */
[----:B------:R-:W-:Y:S05]  /*0640*/  EXIT ;  /* 0x000000000000794d */ /* 0x000fea0003800000 */
.L_x_0:
[----:B------:R-:W-:-:S00]  /*0650*/  BRA `(.L_x_0) ;  /* 0xfffffffc00fc7947 */ /* 0x000fc0000383ffff */
[----:B------:R-:W-:-:S00]  /*0660*/  NOP ;  /* 0x0000000000007918 */ /* 0x000fc00000000000 */
        /* <DEDUP_REMOVED lines=9> */
.L_x_1:


//--------------------- .nv.constant0.triton_poi_fused_avg_pool2d_20 --------------------------
	.section	.nv.constant0.triton_poi_fused_avg_pool2d_20,"a",@progbits
	.sectionflags	@""
	.align	4
.nv.constant0.triton_poi_fused_avg_pool2d_20:
	.zero		548
